	.headerflags	@"EF_CUDA_TEXMODE_UNIFIED EF_CUDA_64BIT_ADDRESS EF_CUDA_SM86 EF_CUDA_VIRTUAL_SM(EF_CUDA_SM86)"
	.elftype	@"ET_EXEC"


//--------------------- .nv.info                  --------------------------
	.section	.nv.info,"",@"SHT_CUDA_INFO"
	.align	4


	//----- nvinfo : EIATTR_REGCOUNT
	.align		4
        /*0000*/ 	.byte	0x04, 0x2f
        /*0002*/ 	.short	(.L_2 - .L_1)
	.align		4
.L_1:
        /*0004*/ 	.word	index@(triton__0d1d2d3d4d5d6de7)
        /*0008*/ 	.word	0x00000028


	//----- nvinfo : EIATTR_MAX_STACK_SIZE
	.align		4
.L_2:
        /*000c*/ 	.byte	0x04, 0x23
        /*000e*/ 	.short	(.L_4 - .L_3)
	.align		4
.L_3:
        /*0010*/ 	.word	index@(triton__0d1d2d3d4d5d6de7)
        /*0014*/ 	.word	0x00000000


	//----- nvinfo : EIATTR_MIN_STACK_SIZE
	.align		4
.L_4:
        /*0018*/ 	.byte	0x04, 0x12
        /*001a*/ 	.short	(.L_6 - .L_5)
	.align		4
.L_5:
        /*001c*/ 	.word	index@(triton__0d1d2d3d4d5d6de7)
        /*0020*/ 	.word	0x00000000


	//----- nvinfo : EIATTR_FRAME_SIZE
	.align		4
.L_6:
        /*0024*/ 	.byte	0x04, 0x11
        /*0026*/ 	.short	(.L_8 - .L_7)
	.align		4
.L_7:
        /*0028*/ 	.word	index@(triton__0d1d2d3d4d5d6de7)
        /*002c*/ 	.word	0x00000000
.L_8:


//--------------------- .nv.info.triton__0d1d2d3d4d5d6de7 --------------------------
	.section	.nv.info.triton__0d1d2d3d4d5d6de7,"",@"SHT_CUDA_INFO"
	.align	4


	//----- nvinfo : EIATTR_CUDA_API_VERSION
	.align		4
        /*0000*/ 	.byte	0x04, 0x37
        /*0002*/ 	.short	(.L_10 - .L_9)
.L_9:
        /*0004*/ 	.word	0x0000007b


	//----- nvinfo : EIATTR_SW2861232_WAR
	.align		4
.L_10:
        /*0008*/ 	.byte	0x01, 0x35
	.zero		2


	//----- nvinfo : EIATTR_PARAM_CBANK
	.align		4
        /*000c*/ 	.byte	0x04, 0x0a
        /*000e*/ 	.short	(.L_12 - .L_11)
	.align		4
.L_11:
        /*0010*/ 	.word	index@(.nv.constant0.triton__0d1d2d3d4d5d6de7)
        /*0014*/ 	.short	0x0160
        /*0016*/ 	.short	0x0038


	//----- nvinfo : EIATTR_CBANK_PARAM_SIZE
	.align		4
.L_12:
        /*0018*/ 	.byte	0x03, 0x19
        /*001a*/ 	.short	0x0038


	//----- nvinfo : EIATTR_KPARAM_INFO
	.align		4
        /*001c*/ 	.byte	0x04, 0x17
        /*001e*/ 	.short	(.L_14 - .L_13)
.L_13:
        /*0020*/ 	.word	0x00000000
        /*0024*/ 	.short	0x0007
        /*0026*/ 	.short	0x0034
        /*0028*/ 	.byte	0x00, 0xf0, 0x11, 0x00


	//----- nvinfo : EIATTR_KPARAM_INFO
	.align		4
.L_14:
        /*002c*/ 	.byte	0x04, 0x17
        /*002e*/ 	.short	(.L_16 - .L_15)
.L_15:
        /*0030*/ 	.word	0x00000000
        /*0034*/ 	.short	0x0006
        /*0036*/ 	.short	0x0030
        /*0038*/ 	.byte	0x00, 0xf0, 0x11, 0x00


	//----- nvinfo : EIATTR_KPARAM_INFO
	.align		4
.L_16:
        /*003c*/ 	.byte	0x04, 0x17
        /*003e*/ 	.short	(.L_18 - .L_17)
.L_17:
        /*0040*/ 	.word	0x00000000
        /*0044*/ 	.short	0x0005
        /*0046*/ 	.short	0x0028
        /*0048*/ 	.byte	0x00, 0xf0, 0x21, 0x00


	//----- nvinfo : EIATTR_KPARAM_INFO
	.align		4
.L_18:
        /*004c*/ 	.byte	0x04, 0x17
        /*004e*/ 	.short	(.L_20 - .L_19)
.L_19:
        /*0050*/ 	.word	0x00000000
        /*0054*/ 	.short	0x0004
        /*0056*/ 	.short	0x0020
        /*0058*/ 	.byte	0x00, 0xf0, 0x21, 0x00


	//----- nvinfo : EIATTR_KPARAM_INFO
	.align		4
.L_20:
        /*005c*/ 	.byte	0x04, 0x17
        /*005e*/ 	.short	(.L_22 - .L_21)
.L_21:
        /*0060*/ 	.word	0x00000000
        /*0064*/ 	.short	0x0003
        /*0066*/ 	.short	0x0018
        /*0068*/ 	.byte	0x00, 0xf0, 0x21, 0x00


	//----- nvinfo : EIATTR_KPARAM_INFO
	.align		4
.L_22:
        /*006c*/ 	.byte	0x04, 0x17
        /*006e*/ 	.short	(.L_24 - .L_23)
.L_23:
        /*0070*/ 	.word	0x00000000
        /*0074*/ 	.short	0x0002
        /*0076*/ 	.short	0x0010
        /*0078*/ 	.byte	0x00, 0xf0, 0x21, 0x00


	//----- nvinfo : EIATTR_KPARAM_INFO
	.align		4
.L_24:
        /*007c*/ 	.byte	0x04, 0x17
        /*007e*/ 	.short	(.L_26 - .L_25)
.L_25:
        /*0080*/ 	.word	0x00000000
        /*0084*/ 	.short	0x0001
        /*0086*/ 	.short	0x0008
        /*0088*/ 	.byte	0x00, 0xf0, 0x21, 0x00


	//----- nvinfo : EIATTR_KPARAM_INFO
	.align		4
.L_26:
        /*008c*/ 	.byte	0x04, 0x17
        /*008e*/ 	.short	(.L_28 - .L_27)
.L_27:
        /*0090*/ 	.word	0x00000000
        /*0094*/ 	.short	0x0000
        /*0096*/ 	.short	0x0000
        /*0098*/ 	.byte	0x00, 0xf0, 0x21, 0x00


	//----- nvinfo : EIATTR_MAXREG_COUNT
	.align		4
.L_28:
        /*009c*/ 	.byte	0x03, 0x1b
        /*009e*/ 	.short	0x00ff


	//----- nvinfo : EIATTR_EXIT_INSTR_OFFSETS
	.align		4
        /*00a0*/ 	.byte	0x04, 0x1c
        /*00a2*/ 	.short	(.L_30 - .L_29)


	//   ....[0]....
.L_29:
        /*00a4*/ 	.word	0x00000f80


	//   ....[1]....
        /*00a8*/ 	.word	0x00000fa0


	//----- nvinfo : EIATTR_CTAIDZ_USED
	.align		4
.L_30:
        /*00ac*/ 	.byte	0x01, 0x04
	.zero		2


	//----- nvinfo : EIATTR_MAX_THREADS
	.align		4
        /*00b0*/ 	.byte	0x04, 0x05
        /*00b2*/ 	.short	(.L_32 - .L_31)
.L_31:
        /*00b4*/ 	.word	0x00000080
        /*00b8*/ 	.word	0x00000001
        /*00bc*/ 	.word	0x00000001
.L_32:


//--------------------- .nv.rel.action            --------------------------
	.section	.nv.rel.action,"",@"SHT_CUDA_RELOCINFO"
	.align	8
	.sectionentsize	8
        /*0000*/ 	.byte	0x73, 0x00, 0x00, 0x00, 0x00, 0x00, 0x00, 0x00, 0x00, 0x00, 0x00, 0x11, 0x25, 0x00, 0x05, 0x36


//--------------------- .nv.constant0.triton__0d1d2d3d4d5d6de7 --------------------------
	.section	.nv.constant0.triton__0d1d2d3d4d5d6de7,"a",@progbits
	.align	4
.nv.constant0.triton__0d1d2d3d4d5d6de7:
	.zero		408


//--------------------- .text.triton__0d1d2d3d4d5d6de7 --------------------------
	.section	.text.triton__0d1d2d3d4d5d6de7,"ax",@progbits
	.sectionflags	@"SHF_BARRIERS=1"
	.sectioninfo	@"SHI_REGISTERS=40"
	.align	128
        .global         triton__0d1d2d3d4d5d6de7
        .type           triton__0d1d2d3d4d5d6de7,@function
        .size           triton__0d1d2d3d4d5d6de7,(.L_x_1 - triton__0d1d2d3d4d5d6de7)
        .other          triton__0d1d2d3d4d5d6de7,@"STO_CUDA_ENTRY STV_DEFAULT"
triton__0d1d2d3d4d5d6de7:
.text.triton__0d1d2d3d4d5d6de7:
[----:B------:R-:W-:-:S02]  /*0000*/  MOV R1, c[0x0][0x28] ;  /* 0x00000a0000017a02 */ /* 0x000fc40000000f00 */
[----:B------:R-:W0:Y:S01]  /*0010*/  S2R R7, SR_CTAID.Z ;  /* 0x0000000000077919 */ /* 0x000e220000002700 */
[----:B------:R-:W1:Y:S01]  /*0020*/  S2UR UR4, SR_CTAID.Y ;  /* 0x00000000000479c3 */ /* 0x000e620000002600 */
[----:B------:R-:W-:Y:S01]  /*0030*/  MOV R25, 0x4 ;  /* 0x0000000400197802 */ /* 0x000fe20000000f00 */
[----:B------:R-:W-:Y:S01]  /*0040*/  CS2R R12, SRZ ;  /* 0x00000000000c7805 */ /* 0x000fe2000001ff00 */
[----:B------:R-:W2:Y:S01]  /*0050*/  S2R R6, SR_TID.X ;  /* 0x0000000000067919 */ /* 0x000ea20000002100 */
[----:B------:R-:W-:-:S03]  /*0060*/  CS2R R14, SRZ ;  /* 0x00000000000e7805 */ /* 0x000fc6000001ff00 */
[----:B------:R-:W3:Y:S01]  /*0070*/  S2R R16, SR_CTAID.X ;  /* 0x0000000000107919 */ /* 0x000ee20000002500 */
[----:B0-----:R-:W-:Y:S01]  /*0080*/  IADD3 R7, R7, 0x1, RZ ;  /* 0x0000000107077810 */ /* 0x001fe20007ffe0ff */
[----:B--2---:R-:W-:Y:S01]  /*0090*/  IMAD.SHL.U32 R18, R6, 0x4, RZ ;  /* 0x0000000406127824 */ /* 0x004fe200078e00ff */
[----:B------:R-:W-:-:S03]  /*00a0*/  SHF.R.U32.HI R2, RZ, 0x5, R6 ;  /* 0x00000005ff027819 */ /* 0x000fc60000011606 */
[----:B-1----:R-:W-:Y:S01]  /*00b0*/  IMAD R7, R7, UR4, RZ ;  /* 0x0000000407077c24 */ /* 0x002fe2000f8e02ff */
[----:B------:R-:W-:Y:S01]  /*00c0*/  SHF.R.U32.HI R5, RZ, 0x2, R6 ;  /* 0x00000002ff057819 */ /* 0x000fe20000011606 */
[----:B------:R-:W-:Y:S01]  /*00d0*/  CS2R R10, SRZ ;  /* 0x00000000000a7805 */ /* 0x000fe2000001ff00 */
[----:B------:R-:W-:Y:S01]  /*00e0*/  LOP3.LUT R18, R18, 0xc, RZ, 0xc0, !PT ;  /* 0x0000000c12127812 */ /* 0x000fe200078ec0ff */
[----:B------:R-:W-:Y:S01]  /*00f0*/  ULDC.64 UR4, c[0x0][0x118] ;  /* 0x0000460000047ab9 */ /* 0x000fe20000000a00 */
[----:B------:R-:W-:Y:S02]  /*0100*/  SHF.L.U32 R23, R7, 0x4, RZ ;  /* 0x0000000407177819 */ /* 0x000fe400000006ff */
[----:B------:R-:W-:Y:S02]  /*0110*/  SGXT.U32 R2, R2, 0x2 ;  /* 0x000000020202781a */ /* 0x000fe40000000000 */
[----:B------:R-:W-:Y:S02]  /*0120*/  LOP3.LUT R3, R23, R18, RZ, 0xfc, !PT ;  /* 0x0000001217037212 */ /* 0x000fe400078efcff */
[----:B------:R-:W-:-:S02]  /*0130*/  SGXT.U32 R5, R5, 0x3 ;  /* 0x000000030505781a */ /* 0x000fc40000000000 */
[----:B------:R-:W-:Y:S02]  /*0140*/  SHF.R.S32.HI R0, RZ, 0x1f, R3 ;  /* 0x0000001fff007819 */ /* 0x000fe40000011403 */
[----:B---3--:R-:W-:Y:S02]  /*0150*/  SHF.L.U32 R16, R16, 0x6, RZ ;  /* 0x0000000610107819 */ /* 0x008fe400000006ff */
[----:B------:R-:W-:Y:S01]  /*0160*/  LEA.HI R4, R0, R3, RZ, 0x7 ;  /* 0x0000000300047211 */ /* 0x000fe200078f38ff */
[----:B------:R-:W-:Y:S01]  /*0170*/  IMAD.SHL.U32 R0, R2, 0x8, RZ ;  /* 0x0000000802007824 */ /* 0x000fe200078e00ff */
[----:B------:R-:W-:Y:S02]  /*0180*/  ISETP.GE.AND P0, PT, R3, c[0x0][0x190], PT ;  /* 0x0000640003007a0c */ /* 0x000fe40003f06270 */
[----:B------:R-:W-:Y:S02]  /*0190*/  LOP3.LUT R8, R4, 0xffffff80, RZ, 0xc0, !PT ;  /* 0xffffff8004087812 */ /* 0x000fe400078ec0ff */
[----:B------:R-:W-:-:S02]  /*01a0*/  LOP3.LUT R5, R0, R5, RZ, 0xfc, !PT ;  /* 0x0000000500057212 */ /* 0x000fc400078efcff */
[----:B------:R-:W-:Y:S01]  /*01b0*/  SHF.R.S32.HI R4, RZ, 0x7, R4 ;  /* 0x00000007ff047819 */ /* 0x000fe20000011404 */
[----:B------:R-:W-:Y:S01]  /*01c0*/  IMAD.IADD R9, R3, 0x1, -R8 ;  /* 0x0000000103097824 */ /* 0x000fe200078e0a08 */
[----:B------:R-:W-:-:S03]  /*01d0*/  LOP3.LUT R0, R16, R5, RZ, 0xfc, !PT ;  /* 0x0000000510007212 */ /* 0x000fc600078efcff */
[----:B------:R-:W-:Y:S01]  /*01e0*/  IMAD R9, R4, 0x1900, R9 ;  /* 0x0000190004097824 */ /* 0x000fe200078e0209 */
[----:B------:R-:W-:-:S03]  /*01f0*/  ISETP.LT.AND P1, PT, R0, 0x32, !P0 ;  /* 0x000000320000780c */ /* 0x000fc60004721270 */
[----:B------:R-:W-:Y:S01]  /*0200*/  IMAD R20, R0, 0x80, R9 ;  /* 0x0000008000147824 */ /* 0x000fe200078e0209 */
[----:B------:R-:W-:-:S03]  /*0210*/  LOP3.LUT R0, R16, 0x20, R5, 0xfe, !PT ;  /* 0x0000002010007812 */ /* 0x000fc600078efe05 */
[----:B------:R-:W-:Y:S01]  /*0220*/  IMAD.WIDE R20, R20, R25, c[0x0][0x160] ;  /* 0x0000580014147625 */ /* 0x000fe200078e0219 */
[C---:B------:R-:W-:Y:S02]  /*0230*/  ISETP.LT.AND P0, PT, R0.reuse, 0x32, !P0 ;  /* 0x000000320000780c */ /* 0x040fe40004701270 */
[----:B------:R-:W-:Y:S02]  /*0240*/  LEA R24, R0, R9, 0x7 ;  /* 0x0000000900187211 */ /* 0x000fe400078e38ff */
[----:B------:R-:W-:Y:S01]  /*0250*/  CS2R R8, SRZ ;  /* 0x0000000000087805 */ /* 0x000fe2000001ff00 */
[----:B------:R0:W2:Y:S02]  /*0260*/  @P1 LDG.E.EL.128 R12, [R20.64] ;  /* 0x00000004140c1981 */ /* 0x0000a4000c2e1d00 */
[----:B------:R-:W-:-:S06]  /*0270*/  IMAD.WIDE R24, R24, R25, c[0x0][0x160] ;  /* 0x0000580018187625 */ /* 0x000fcc00078e0219 */
[----:B------:R1:W3:Y:S01]  /*0280*/  @P0 LDG.E.EL.128 R8, [R24.64] ;  /* 0x0000000418080981 */ /* 0x0002e2000c2e1d00 */
[C---:B------:R-:W-:Y:S01]  /*0290*/  LOP3.LUT R4, R23.reuse, R2, RZ, 0xfc, !PT ;  /* 0x0000000217047212 */ /* 0x040fe200078efcff */
[----:B------:R-:W-:Y:S01]  /*02a0*/  IMAD R18, R18, 0x41, R5 ;  /* 0x0000004112127824 */ /* 0x000fe200078e0205 */
[C---:B------:R-:W-:Y:S02]  /*02b0*/  LOP3.LUT R3, R23.reuse, 0x4, R2, 0xfe, !PT ;  /* 0x0000000417037812 */ /* 0x040fe400078efe02 */
[----:B------:R-:W-:Y:S02]  /*02c0*/  SHF.R.S32.HI R17, RZ, 0x1f, R4 ;  /* 0x0000001fff117819 */ /* 0x000fe40000011404 */
[----:B------:R-:W-:Y:S02]  /*02d0*/  LOP3.LUT R0, R23, 0x8, R2, 0xfe, !PT ;  /* 0x0000000817007812 */ /* 0x000fe400078efe02 */
[----:B0-----:R-:W-:Y:S02]  /*02e0*/  LEA.HI R20, R17, R4, RZ, 0x4 ;  /* 0x0000000411147211 */ /* 0x001fe400078f20ff */
[----:B------:R-:W-:-:S02]  /*02f0*/  SHF.R.S32.HI R22, RZ, 0x1f, R3 ;  /* 0x0000001fff167819 */ /* 0x000fc40000011403 */
[----:B------:R-:W-:Y:S02]  /*0300*/  SHF.R.S32.HI R19, RZ, 0x1f, R0 ;  /* 0x0000001fff137819 */ /* 0x000fe40000011400 */
[----:B------:R-:W-:Y:S02]  /*0310*/  SHF.R.S32.HI R21, RZ, 0x4, R20 ;  /* 0x00000004ff157819 */ /* 0x000fe40000011414 */
[----:B------:R-:W-:Y:S02]  /*0320*/  LEA.HI R17, R22, R3, RZ, 0x4 ;  /* 0x0000000316117211 */ /* 0x000fe400078f20ff */
[----:B------:R-:W-:Y:S02]  /*0330*/  LEA.HI R19, R19, R0, RZ, 0x4 ;  /* 0x0000000013137211 */ /* 0x000fe400078f20ff */
[----:B-1----:R-:W-:Y:S02]  /*0340*/  LEA.HI R25, R21, R21, RZ, 0x3 ;  /* 0x0000001515197211 */ /* 0x002fe400078f18ff */
[----:B------:R-:W-:-:S02]  /*0350*/  SHF.R.S32.HI R22, RZ, 0x4, R17 ;  /* 0x00000004ff167819 */ /* 0x000fc40000011411 */
[----:B------:R-:W-:Y:S02]  /*0360*/  SHF.R.S32.HI R37, RZ, 0x1b, R7 ;  /* 0x0000001bff257819 */ /* 0x000fe40000011407 */
[----:B------:R-:W-:Y:S02]  /*0370*/  SHF.R.S32.HI R24, RZ, 0x4, R19 ;  /* 0x00000004ff187819 */ /* 0x000fe40000011413 */
[----:B------:R-:W-:Y:S02]  /*0380*/  LOP3.LUT R26, R25, 0xfffffff8, RZ, 0xc0, !PT ;  /* 0xfffffff8191a7812 */ /* 0x000fe400078ec0ff */
[----:B------:R-:W-:Y:S02]  /*0390*/  LEA.HI R27, R22, R22, RZ, 0x3 ;  /* 0x00000016161b7211 */ /* 0x000fe400078f18ff */
[----:B------:R-:W-:Y:S01]  /*03a0*/  SGXT R37, R37, 0x1 ;  /* 0x000000012525781a */ /* 0x000fe20000000200 */
[----:B------:R-:W-:Y:S01]  /*03b0*/  IMAD.IADD R26, R21, 0x1, -R26 ;  /* 0x00000001151a7824 */ /* 0x000fe200078e0a1a */
[----:B------:R-:W-:-:S02]  /*03c0*/  LEA.HI R7, R24, R24, RZ, 0x3 ;  /* 0x0000001818077211 */ /* 0x000fc400078f18ff */
[----:B------:R-:W-:Y:S02]  /*03d0*/  LOP3.LUT R27, R27, 0xfffffff8, RZ, 0xc0, !PT ;  /* 0xfffffff81b1b7812 */ /* 0x000fe400078ec0ff */
[----:B------:R-:W-:Y:S02]  /*03e0*/  LEA.HI R21, R37, R3, RZ, 0x7 ;  /* 0x0000000325157211 */ /* 0x000fe400078f38ff */
[----:B------:R-:W-:Y:S02]  /*03f0*/  LOP3.LUT R25, R7, 0xfffffff8, RZ, 0xc0, !PT ;  /* 0xfffffff807197812 */ /* 0x000fe400078ec0ff */
[----:B------:R-:W-:Y:S02]  /*0400*/  IADD3 R30, R22, -R27, RZ ;  /* 0x8000001b161e7210 */ /* 0x000fe40007ffe0ff */
[C---:B------:R-:W-:Y:S01]  /*0410*/  LEA.HI R7, R37.reuse, R4, RZ, 0x7 ;  /* 0x0000000425077211 */ /* 0x040fe200078f38ff */
[----:B------:R-:W-:Y:S01]  /*0420*/  IMAD.IADD R25, R24, 0x1, -R25 ;  /* 0x0000000118197824 */ /* 0x000fe200078e0a19 */
[----:B------:R-:W-:-:S02]  /*0430*/  LEA.HI R22, R37, R0, RZ, 0x7 ;  /* 0x0000000025167211 */ /* 0x000fc400078f38ff */
[----:B------:R-:W-:Y:S02]  /*0440*/  SHF.R.S32.HI R21, RZ, 0x7, R21 ;  /* 0x00000007ff157819 */ /* 0x000fe40000011415 */
[----:B------:R-:W-:Y:S02]  /*0450*/  LOP3.LUT R5, R20, 0xfffffff0, RZ, 0xc0, !PT ;  /* 0xfffffff014057812 */ /* 0x000fe400078ec0ff */
[C---:B------:R-:W-:Y:S02]  /*0460*/  ISETP.GE.AND P0, PT, R4.reuse, c[0x0][0x190], PT ;  /* 0x0000640004007a0c */ /* 0x040fe40003f06270 */
[----:B------:R-:W-:Y:S02]  /*0470*/  SHF.R.S32.HI R7, RZ, 0x7, R7 ;  /* 0x00000007ff077819 */ /* 0x000fe40000011407 */
[----:B------:R-:W-:Y:S01]  /*0480*/  SHF.R.S32.HI R34, RZ, 0x7, R22 ;  /* 0x00000007ff227819 */ /* 0x000fe20000011416 */
[----:B------:R-:W-:Y:S01]  /*0490*/  IMAD R22, R21, 0x190, R30 ;  /* 0x0000019015167824 */ /* 0x000fe200078e021e */
[----:B------:R-:W-:Y:S01]  /*04a0*/  MOV R24, 0x4 ;  /* 0x0000000400187802 */ /* 0x000fe20000000f00 */
[----:B------:R-:W-:Y:S01]  /*04b0*/  IMAD.IADD R21, R4, 0x1, -R5 ;  /* 0x0000000104157824 */ /* 0x000fe200078e0a05 */
[----:B------:R-:W-:Y:S01]  /*04c0*/  LOP3.LUT R19, R19, 0xfffffff0, RZ, 0xc0, !PT ;  /* 0xfffffff013137812 */ /* 0x000fe200078ec0ff */
[----:B------:R-:W-:Y:S01]  /*04d0*/  IMAD R28, R7, 0x190, R26 ;  /* 0x00000190071c7824 */ /* 0x000fe200078e021a */
[----:B------:R-:W-:Y:S01]  /*04e0*/  ISETP.GE.AND P1, PT, R3, c[0x0][0x190], PT ;  /* 0x0000640003007a0c */ /* 0x000fe20003f26270 */
[----:B------:R-:W-:Y:S01]  /*04f0*/  IMAD R34, R34, 0x190, R25 ;  /* 0x0000019022227824 */ /* 0x000fe200078e0219 */
[----:B------:R-:W-:-:S02]  /*0500*/  MOV R5, RZ ;  /* 0x000000ff00057202 */ /* 0x000fc40000000f00 */
[----:B------:R-:W-:Y:S01]  /*0510*/  ISETP.GE.AND P2, PT, R0, c[0x0][0x190], PT ;  /* 0x0000640000007a0c */ /* 0x000fe20003f46270 */
[----:B--2---:R0:W-:Y:S04]  /*0520*/  STS [R18.X4+0x208], R14 ;  /* 0x0002080e12007388 */ /* 0x0041e80000004800 */
[----:B------:R-:W-:Y:S04]  /*0530*/  STS [R18.X4+0x30c], R15 ;  /* 0x00030c0f12007388 */ /* 0x000fe80000004800 */
[----:B---3--:R1:W-:Y:S01]  /*0540*/  STS [R18.X4+0x288], R10 ;  /* 0x0002880a12007388 */ /* 0x0083e20000004800 */
[----:B0-----:R-:W-:-:S03]  /*0550*/  IMAD.SHL.U32 R14, R6, 0x2, RZ ;  /* 0x00000002060e7824 */ /* 0x001fc600078e00ff */
[----:B------:R0:W-:Y:S01]  /*0560*/  STS [R18.X4+0x184], R9 ;  /* 0x0001840912007388 */ /* 0x0001e20000004800 */
[----:B------:R-:W-:-:S03]  /*0570*/  CS2R R6, SRZ ;  /* 0x0000000000067805 */ /* 0x000fc6000001ff00 */
[----:B------:R-:W-:Y:S01]  /*0580*/  STS [R18.X4], R12 ;  /* 0x0000000c12007388 */ /* 0x000fe20000004800 */
[----:B-1----:R-:W-:-:S03]  /*0590*/  LOP3.LUT R10, R17, 0xfffffff0, RZ, 0xc0, !PT ;  /* 0xfffffff0110a7812 */ /* 0x002fc600078ec0ff */
[----:B------:R1:W-:Y:S01]  /*05a0*/  STS [R18.X4+0x104], R13 ;  /* 0x0001040d12007388 */ /* 0x0003e20000004800 */
[----:B------:R-:W-:Y:S02]  /*05b0*/  IADD3 R15, R0, -R19, RZ ;  /* 0x80000013000f7210 */ /* 0x000fe40007ffe0ff */
[----:B0-----:R-:W-:Y:S01]  /*05c0*/  LOP3.LUT R9, R14, 0x3e, RZ, 0xe2, !PT ;  /* 0x0000003e0e097812 */ /* 0x001fe200078ee2ff */
[----:B------:R-:W-:Y:S01]  /*05d0*/  STS [R18.X4+0x80], R8 ;  /* 0x0000800812007388 */ /* 0x000fe20000004800 */
[----:B------:R-:W-:-:S03]  /*05e0*/  IADD3 R17, R3, -R10, RZ ;  /* 0x8000000a03117210 */ /* 0x000fc60007ffe0ff */
[----:B------:R-:W-:Y:S01]  /*05f0*/  STS [R18.X4+0x38c], R11 ;  /* 0x00038c0b12007388 */ /* 0x000fe20000004800 */
[----:B-1----:R-:W-:-:S03]  /*0600*/  IMAD.WIDE R12, R21, R24, c[0x0][0x178] ;  /* 0x00005e00150c7625 */ /* 0x002fc600078e0218 */
[----:B------:R-:W-:Y:S06]  /*0610*/  BAR.SYNC 0x0 ;  /* 0x0000000000007b1d */ /* 0x000fec0000000000 */
[----:B------:R-:W-:Y:S01]  /*0620*/  IMAD.WIDE R18, R21, R24, c[0x0][0x180] ;  /* 0x0000600015127625 */ /* 0x000fe200078e0218 */
[----:B------:R-:W-:Y:S01]  /*0630*/  IADD3 R11, R9, R16, RZ ;  /* 0x00000010090b7210 */ /* 0x000fe20007ffe0ff */
[----:B------:R0:W2:Y:S01]  /*0640*/  @!P0 LDG.E.EL R5, [R12.64] ;  /* 0x000000040c058981 */ /* 0x0000a2000c2e1900 */
[----:B------:R-:W-:Y:S01]  /*0650*/  MOV R8, RZ ;  /* 0x000000ff00087202 */ /* 0x000fe20000000f00 */
[----:B------:R-:W-:-:S02]  /*0660*/  IMAD.WIDE R26, R17, R24, c[0x0][0x178] ;  /* 0x00005e00111a7625 */ /* 0x000fc400078e0218 */
[----:B------:R1:W2:Y:S02]  /*0670*/  @!P0 LDG.E.EL R6, [R18.64] ;  /* 0x0000000412068981 */ /* 0x0002a4000c2e1900 */
[-C--:B------:R-:W-:Y:S01]  /*0680*/  IMAD.WIDE R16, R17, R24.reuse, c[0x0][0x180] ;  /* 0x0000600011107625 */ /* 0x080fe200078e0218 */
[C---:B------:R-:W-:Y:S01]  /*0690*/  ISETP.GE.AND P0, PT, R11.reuse, 0x32, PT ;  /* 0x000000320b00780c */ /* 0x040fe20003f06270 */
[----:B------:R3:W4:Y:S01]  /*06a0*/  @!P1 LDG.E.EL R7, [R26.64] ;  /* 0x000000041a079981 */ /* 0x000722000c2e1900 */
[----:B------:R-:W-:Y:S01]  /*06b0*/  LEA R35, R11, 0x8, 0x3 ;  /* 0x000000080b237811 */ /* 0x000fe200078e18ff */
[----:B------:R-:W-:Y:S02]  /*06c0*/  IMAD.MOV.U32 R10, RZ, RZ, RZ ;  /* 0x000000ffff0a7224 */ /* 0x000fe400078e00ff */
[----:B------:R5:W4:Y:S01]  /*06d0*/  @!P1 LDG.E.EL R8, [R16.64] ;  /* 0x0000000410089981 */ /* 0x000b22000c2e1900 */
[----:B------:R-:W-:Y:S01]  /*06e0*/  ISETP.LT.AND P1, PT, R4, c[0x0][0x190], !P0 ;  /* 0x0000640004007a0c */ /* 0x000fe20004721270 */
[----:B------:R-:W-:Y:S01]  /*06f0*/  IMAD.WIDE R20, R15, R24, c[0x0][0x178] ;  /* 0x00005e000f147625 */ /* 0x000fe200078e0218 */
[----:B------:R-:W-:-:S03]  /*0700*/  IADD3 R25, R35, R28, RZ ;  /* 0x0000001c23197210 */ /* 0x000fc60007ffe0ff */
[-C--:B-1----:R-:W-:Y:S01]  /*0710*/  IMAD.WIDE R18, R15, R24.reuse, c[0x0][0x180] ;  /* 0x000060000f127625 */ /* 0x082fe200078e0218 */
[----:B------:R1:W2:Y:S01]  /*0720*/  @!P2 LDG.E.EL R10, [R20.64] ;  /* 0x00000004140aa981 */ /* 0x0002a2000c2e1900 */
[----:B------:R-:W-:Y:S02]  /*0730*/  CS2R R14, SRZ ;  /* 0x00000000000e7805 */ /* 0x000fe4000001ff00 */
[----:B------:R-:W-:Y:S01]  /*0740*/  IMAD R33, R11, 0x8, R28 ;  /* 0x000000080b217824 */ /* 0x000fe200078e021c */
[----:B------:R-:W-:Y:S01]  /*0750*/  LOP3.LUT R28, R23, 0xc, R2, 0xfe, !PT ;  /* 0x0000000c171c7812 */ /* 0x000fe200078efe02 */
[----:B0-----:R-:W-:Y:S01]  /*0760*/  CS2R R12, SRZ ;  /* 0x00000000000c7805 */ /* 0x001fe2000001ff00 */
[----:B-1----:R-:W-:Y:S01]  /*0770*/  IMAD.WIDE R20, R25, R24, c[0x0][0x168] ;  /* 0x00005a0019147625 */ /* 0x002fe200078e0218 */
[----:B------:R-:W-:-:S04]  /*0780*/  ISETP.LT.AND P3, PT, R3, c[0x0][0x190], !P0 ;  /* 0x0000640003007a0c */ /* 0x000fc80004761270 */
[----:B------:R0:W2:Y:S01]  /*0790*/  @!P2 LDG.E.EL R13, [R18.64] ;  /* 0x00000004120da981 */ /* 0x0000a2000c2e1900 */
[----:B---3--:R-:W-:-:S03]  /*07a0*/  IMAD.WIDE R26, R33, R24, c[0x0][0x168] ;  /* 0x00005a00211a7625 */ /* 0x008fc600078e0218 */
[----:B------:R1:W3:Y:S01]  /*07b0*/  @P1 LDG.E.EL R15, [R20.64] ;  /* 0x00000004140f1981 */ /* 0x0002e2000c2e1900 */
[----:B------:R-:W-:Y:S01]  /*07c0*/  IMAD.WIDE R32, R33, R24, c[0x0][0x170] ;  /* 0x00005c0021207625 */ /* 0x000fe200078e0218 */
[----:B------:R-:W-:Y:S02]  /*07d0*/  LEA R29, R11, R22, 0x3 ;  /* 0x000000160b1d7211 */ /* 0x000fe400078e18ff */
[----:B------:R0:W2:Y:S01]  /*07e0*/  @P1 LDG.E.EL R12, [R26.64] ;  /* 0x000000041a0c1981 */ /* 0x0000a2000c2e1900 */
[----:B------:R-:W-:-:S03]  /*07f0*/  IMAD.IADD R23, R35, 0x1, R22 ;  /* 0x0000000123177824 */ /* 0x000fc600078e0216 */
[----:B------:R5:W2:Y:S01]  /*0800*/  @P1 LDG.E.EL R14, [R32.64] ;  /* 0x00000004200e1981 */ /* 0x000aa2000c2e1900 */
[----:B-1----:R-:W-:Y:S01]  /*0810*/  IMAD.WIDE R20, R25, R24, c[0x0][0x170] ;  /* 0x00005c0019147625 */ /* 0x002fe200078e0218 */
[----:B------:R-:W-:Y:S01]  /*0820*/  SHF.R.S32.HI R25, RZ, 0x1f, R28 ;  /* 0x0000001fff197819 */ /* 0x000fe2000001141c */
[----:B0-----:R-:W-:-:S03]  /*0830*/  CS2R R26, SRZ ;  /* 0x00000000001a7805 */ /* 0x001fc6000001ff00 */
[----:B------:R-:W-:Y:S01]  /*0840*/  LEA.HI R25, R25, R28, RZ, 0x4 ;  /* 0x0000001c19197211 */ /* 0x000fe200078f20ff */
[----:B-----5:R-:W-:-:S03]  /*0850*/  IMAD.WIDE R32, R23, R24, c[0x0][0x168] ;  /* 0x00005a0017207625 */ /* 0x020fc600078e0218 */
[----:B------:R-:W-:Y:S01]  /*0860*/  SHF.R.S32.HI R36, RZ, 0x4, R25 ;  /* 0x00000004ff247819 */ /* 0x000fe20000011419 */
[----:B------:R-:W-:Y:S01]  /*0870*/  CS2R R16, SRZ ;  /* 0x0000000000107805 */ /* 0x000fe2000001ff00 */
[----:B------:R-:W-:Y:S01]  /*0880*/  ISETP.LT.AND P2, PT, R0, c[0x0][0x190], !P0 ;  /* 0x0000640000007a0c */ /* 0x000fe20004741270 */
[C---:B------:R-:W-:Y:S01]  /*0890*/  IMAD.WIDE R30, R29.reuse, R24, c[0x0][0x168] ;  /* 0x00005a001d1e7625 */ /* 0x040fe200078e0218 */
[----:B------:R0:W5:Y:S01]  /*08a0*/  @P3 LDG.E.EL R27, [R32.64] ;  /* 0x00000004201b3981 */ /* 0x000162000c2e1900 */
[----:B------:R-:W-:Y:S02]  /*08b0*/  LEA.HI R22, R36, R36, RZ, 0x3 ;  /* 0x0000002424167211 */ /* 0x000fe400078f18ff */
[----:B------:R-:W-:Y:S01]  /*08c0*/  IMAD.WIDE R18, R29, R24, c[0x0][0x170] ;  /* 0x00005c001d127625 */ /* 0x000fe200078e0218 */
[----:B------:R1:W4:Y:S04]  /*08d0*/  @P1 LDG.E.EL R16, [R20.64] ;  /* 0x0000000414101981 */ /* 0x000328000c2e1900 */
[----:B------:R1:W4:Y:S01]  /*08e0*/  @P3 LDG.E.EL R17, [R30.64] ;  /* 0x000000041e113981 */ /* 0x000322000c2e1900 */
[----:B0-----:R-:W-:-:S03]  /*08f0*/  LEA R33, R11, R34, 0x3 ;  /* 0x000000220b217211 */ /* 0x001fc600078e18ff */
[----:B------:R0:W4:Y:S01]  /*0900*/  @P3 LDG.E.EL R26, [R18.64] ;  /* 0x00000004121a3981 */ /* 0x000122000c2e1900 */
[-C--:B-1----:R-:W-:Y:S01]  /*0910*/  IMAD.WIDE R20, R23, R24.reuse, c[0x0][0x170] ;  /* 0x00005c0017147625 */ /* 0x082fe200078e0218 */
[----:B------:R-:W-:Y:S01]  /*0920*/  CS2R R30, SRZ ;  /* 0x00000000001e7805 */ /* 0x000fe2000001ff00 */
[----:B0-----:R-:W-:Y:S02]  /*0930*/  LOP3.LUT R19, R22, 0xfffffff8, RZ, 0xc0, !PT ;  /* 0xfffffff816137812 */ /* 0x001fe400078ec0ff */
[----:B------:R-:W-:Y:S01]  /*0940*/  IMAD.WIDE R22, R33, R24, c[0x0][0x168] ;  /* 0x00005a0021167625 */ /* 0x000fe200078e0218 */
[----:B------:R-:W-:-:S04]  /*0950*/  LEA.HI R37, R37, R28, RZ, 0x7 ;  /* 0x0000001c25257211 */ /* 0x000fc800078f38ff */
[----:B------:R0:W4:Y:S01]  /*0960*/  @P2 LDG.E.EL R30, [R22.64] ;  /* 0x00000004161e2981 */ /* 0x000122000c2e1900 */
[----:B------:R-:W-:Y:S01]  /*0970*/  SHF.R.S32.HI R37, RZ, 0x7, R37 ;  /* 0x00000007ff257819 */ /* 0x000fe20000011425 */
[----:B------:R-:W-:Y:S01]  /*0980*/  IMAD.IADD R36, R36, 0x1, -R19 ;  /* 0x0000000124247824 */ /* 0x000fe200078e0a13 */
[----:B------:R-:W-:Y:S02]  /*0990*/  MOV R29, RZ ;  /* 0x000000ff001d7202 */ /* 0x000fe40000000f00 */
[----:B------:R-:W-:Y:S01]  /*09a0*/  IADD3 R34, R35, R34, RZ ;  /* 0x0000002223227210 */ /* 0x000fe20007ffe0ff */
[----:B------:R-:W-:Y:S01]  /*09b0*/  IMAD R36, R37, 0x190, R36 ;  /* 0x0000019025247824 */ /* 0x000fe200078e0224 */
[----:B------:R-:W-:Y:S01]  /*09c0*/  ISETP.LT.AND P0, PT, R28, c[0x0][0x190], !P0 ;  /* 0x000064001c007a0c */ /* 0x000fe20004701270 */
[----:B------:R-:W-:Y:S01]  /*09d0*/  IMAD.WIDE R18, R33, R24, c[0x0][0x170] ;  /* 0x00005c0021127625 */ /* 0x000fe200078e0218 */
[----:B------:R1:W4:Y:S01]  /*09e0*/  @P3 LDG.E.EL R29, [R20.64] ;  /* 0x00000004141d3981 */ /* 0x000322000c2e1900 */
[----:B------:R-:W-:Y:S01]  /*09f0*/  CS2R R32, SRZ ;  /* 0x0000000000207805 */ /* 0x000fe2000001ff00 */
[----:B------:R-:W-:Y:S01]  /*0a00*/  LEA R37, R11, R36, 0x3 ;  /* 0x000000240b257211 */ /* 0x000fe200078e18ff */
[CC--:B0-----:R-:W-:Y:S01]  /*0a10*/  IMAD.WIDE R22, R34.reuse, R24.reuse, c[0x0][0x170] ;  /* 0x00005c0022167625 */ /* 0x0c1fe200078e0218 */
[----:B------:R0:W4:Y:S04]  /*0a20*/  @P2 LDG.E.EL R31, [R18.64] ;  /* 0x00000004121f2981 */ /* 0x000128000c2e1900 */
[----:B------:R0:W4:Y:S01]  /*0a30*/  @P2 LDG.E.EL R33, [R22.64] ;  /* 0x0000000416212981 */ /* 0x000122000c2e1900 */
[----:B-1----:R-:W-:-:S04]  /*0a40*/  IMAD.WIDE R20, R34, R24, c[0x0][0x168] ;  /* 0x00005a0022147625 */ /* 0x002fc800078e0218 */
[----:B------:R-:W-:Y:S01]  /*0a50*/  IMAD.MOV.U32 R34, RZ, RZ, RZ ;  /* 0x000000ffff227224 */ /* 0x000fe200078e00ff */
[----:B------:R1:W4:Y:S01]  /*0a60*/  @P2 LDG.E.EL R32, [R20.64] ;  /* 0x0000000414202981 */ /* 0x000322000c2e1900 */
[----:B0-----:R-:W-:Y:S01]  /*0a70*/  IMAD.WIDE R18, R37, R24, c[0x0][0x168] ;  /* 0x00005a0025127625 */ /* 0x001fe200078e0218 */
[----:B------:R-:W-:Y:S02]  /*0a80*/  IADD3 R23, R35, R36, RZ ;  /* 0x0000002423177210 */ /* 0x000fe40007ffe0ff */
[----:B------:R-:W-:Y:S02]  /*0a90*/  MOV R35, RZ ;  /* 0x000000ff00237202 */ /* 0x000fe40000000f00 */
[----:B------:R0:W4:Y:S01]  /*0aa0*/  @P0 LDG.E.EL R34, [R18.64] ;  /* 0x0000000412220981 */ /* 0x000122000c2e1900 */
[----:B-1----:R-:W-:-:S04]  /*0ab0*/  IMAD.WIDE R20, R23, R24, c[0x0][0x168] ;  /* 0x00005a0017147625 */ /* 0x002fc800078e0218 */
[----:B------:R-:W-:-:S04]  /*0ac0*/  IMAD.WIDE R22, R23, R24, c[0x0][0x170] ;  /* 0x00005c0017167625 */ /* 0x000fc800078e0218 */
[----:B0-----:R-:W-:Y:S02]  /*0ad0*/  IMAD.WIDE R18, R37, R24, c[0x0][0x170] ;  /* 0x00005c0025127625 */ /* 0x001fe400078e0218 */
[----:B------:R-:W-:-:S03]  /*0ae0*/  CS2R R36, SRZ ;  /* 0x0000000000247805 */ /* 0x000fc6000001ff00 */
[----:B------:R0:W4:Y:S04]  /*0af0*/  @P0 LDG.E.EL R35, [R18.64] ;  /* 0x0000000412230981 */ /* 0x000128000c2e1900 */
[----:B------:R1:W4:Y:S01]  /*0b00*/  @P0 LDG.E.EL R37, [R22.64] ;  /* 0x0000000416250981 */ /* 0x000322000c2e1900 */
[----:B------:R-:W-:Y:S02]  /*0b10*/  LOP3.LUT R25, R25, 0xfffffff0, RZ, 0xc0, !PT ;  /* 0xfffffff019197812 */ /* 0x000fe400078ec0ff */
[C---:B------:R-:W-:Y:S01]  /*0b20*/  ISETP.GE.AND P4, PT, R28.reuse, c[0x0][0x190], PT ;  /* 0x000064001c007a0c */ /* 0x040fe20003f86270 */
[----:B------:R1:W4:Y:S02]  /*0b30*/  @P0 LDG.E.EL R36, [R20.64] ;  /* 0x0000000414240981 */ /* 0x000324000c2e1900 */
[----:B------:R-:W-:-:S04]  /*0b40*/  IMAD.IADD R25, R28, 0x1, -R25 ;  /* 0x000000011c197824 */ /* 0x000fc800078e0a19 */
[----:B0-----:R-:W-:Y:S01]  /*0b50*/  IMAD.WIDE R18, R25, R24, c[0x0][0x178] ;  /* 0x00005e0019127625 */ /* 0x001fe200078e0218 */
[----:B-1----:R-:W-:-:S03]  /*0b60*/  CS2R R20, SRZ ;  /* 0x0000000000147805 */ /* 0x002fc6000001ff00 */
[----:B------:R-:W-:-:S03]  /*0b70*/  IMAD.WIDE R24, R25, R24, c[0x0][0x180] ;  /* 0x0000600019187625 */ /* 0x000fc600078e0218 */
[----:B------:R0:W4:Y:S04]  /*0b80*/  @!P4 LDG.E.EL R20, [R18.64] ;  /* 0x000000041214c981 */ /* 0x000128000c2e1900 */
[----:B------:R1:W4:Y:S01]  /*0b90*/  @!P4 LDG.E.EL R21, [R24.64] ;  /* 0x000000041815c981 */ /* 0x000322000c2e1900 */
[----:B------:R-:W-:-:S05]  /*0ba0*/  IMAD R2, R2, 0x41, R9 ;  /* 0x0000004102027824 */ /* 0x000fca00078e0209 */
[----:B------:R-:W-:Y:S04]  /*0bb0*/  LDS R9, [R2.X4+0x820] ;  /* 0x0008200002097984 */ /* 0x000fe80000004800 */
[----:B------:R-:W-:Y:S04]  /*0bc0*/  LDS R23, [R2.X4+0x414] ;  /* 0x0004140002177984 */ /* 0x000fe80000004800 */
[----:B------:R-:W3:Y:S04]  /*0bd0*/  LDS R22, [R2.X4+0x4] ;  /* 0x0000040002167984 */ /* 0x000ee80000004800 */
[----:B0-----:R-:W0:Y:S04]  /*0be0*/  LDS R18, [R2.X4+0x410] ;  /* 0x0004100002127984 */ /* 0x001e280000004800 */
[----:B------:R-:W-:Y:S04]  /*0bf0*/  LDS R19, [R2.X4+0xc30] ;  /* 0x000c300002137984 */ /* 0x000fe80000004800 */
[----:B-1----:R-:W-:Y:S01]  /*0c00*/  LDS R25, [R2.X4+0xc34] ;  /* 0x000c340002197984 */ /* 0x002fe20000004800 */
[----:B------:R-:W-:-:S02]  /*0c10*/  IMAD R4, R4, 0x32, R11 ;  /* 0x0000003204047824 */ /* 0x000fc400078e020b */
[--C-:B------:R-:W-:Y:S02]  /*0c20*/  IMAD R3, R3, 0x32, R11.reuse ;  /* 0x0000003203037824 */ /* 0x100fe400078e020b */
[--C-:B------:R-:W-:Y:S02]  /*0c30*/  IMAD R0, R0, 0x32, R11.reuse ;  /* 0x0000003200007824 */ /* 0x100fe400078e020b */
[----:B------:R-:W-:Y:S01]  /*0c40*/  IMAD R11, R28, 0x32, R11 ;  /* 0x000000321c0b7824 */ /* 0x000fe200078e020b */
[----:B---3--:R-:W-:Y:S01]  /*0c50*/  FADD R15, R22, -R15 ;  /* 0x8000000f160f7221 */ /* 0x008fe20000000000 */
[----:B------:R-:W-:Y:S01]  /*0c60*/  MOV R22, 0x3d800000 ;  /* 0x3d80000000167802 */ /* 0x000fe20000000f00 */
[----:B-----5:R-:W-:Y:S02]  /*0c70*/  FADD R27, R23, -R27 ;  /* 0x8000001b171b7221 */ /* 0x020fe40000000000 */
[----:B------:R-:W-:Y:S02]  /*0c80*/  LDS R23, [R2.X4] ;  /* 0x0000000002177984 */ /* 0x000fe40000004800 */
[-C--:B--2---:R-:W-:Y:S01]  /*0c90*/  FFMA R14, R14, R22.reuse, 9.9999997473787516356e-06 ;  /* 0x3727c5ac0e0e7423 */ /* 0x084fe20000000016 */
[----:B----4-:R-:W-:Y:S01]  /*0ca0*/  FFMA R16, R16, R22, 9.9999997473787516356e-06 ;  /* 0x3727c5ac10107423 */ /* 0x010fe20000000016 */
[----:B------:R-:W-:-:S02]  /*0cb0*/  FADD R30, R9, -R30 ;  /* 0x8000001e091e7221 */ /* 0x000fc40000000000 */
[----:B------:R1:W2:Y:S01]  /*0cc0*/  LDS R9, [R2.X4+0x824] ;  /* 0x0008240002097984 */ /* 0x0002a20000004800 */
[----:B0-----:R-:W-:Y:S01]  /*0cd0*/  FADD R17, R18, -R17 ;  /* 0x8000001112117221 */ /* 0x001fe20000000000 */
[-C--:B------:R-:W-:Y:S01]  /*0ce0*/  FFMA R18, R26, R22.reuse, 9.9999997473787516356e-06 ;  /* 0x3727c5ac1a127423 */ /* 0x080fe20000000016 */
[-C--:B------:R-:W-:Y:S01]  /*0cf0*/  FFMA R24, R29, R22.reuse, 9.9999997473787516356e-06 ;  /* 0x3727c5ac1d187423 */ /* 0x080fe20000000016 */
[-C--:B------:R-:W-:Y:S01]  /*0d00*/  FFMA R29, R31, R22.reuse, 9.9999997473787516356e-06 ;  /* 0x3727c5ac1f1d7423 */ /* 0x080fe20000000016 */
[-C--:B------:R-:W-:Y:S01]  /*0d10*/  FFMA R26, R33, R22.reuse, 9.9999997473787516356e-06 ;  /* 0x3727c5ac211a7423 */ /* 0x080fe20000000016 */
[----:B------:R-:W-:Y:S08]  /*0d20*/  MUFU.RSQ R16, R16 ;  /* 0x0000001000107308 */ /* 0x000ff00000001400 */
[----:B------:R-:W0:Y:S08]  /*0d30*/  MUFU.RSQ R26, R26 ;  /* 0x0000001a001a7308 */ /* 0x000e300000001400 */
[----:B------:R-:W3:Y:S08]  /*0d40*/  MUFU.RSQ R14, R14 ;  /* 0x0000000e000e7308 */ /* 0x000ef00000001400 */
[----:B------:R-:W4:Y:S01]  /*0d50*/  MUFU.RSQ R18, R18 ;  /* 0x0000001200127308 */ /* 0x000f220000001400 */
[----:B-1----:R-:W-:-:S07]  /*0d60*/  FFMA R2, R35, R22, 9.9999997473787516356e-06 ;  /* 0x3727c5ac23027423 */ /* 0x002fce0000000016 */
[----:B------:R-:W1:Y:S01]  /*0d70*/  MUFU.RSQ R24, R24 ;  /* 0x0000001800187308 */ /* 0x000e620000001400 */
[----:B------:R-:W-:-:S07]  /*0d80*/  FFMA R37, R37, R22, 9.9999997473787516356e-06 ;  /* 0x3727c5ac25257423 */ /* 0x000fce0000000016 */
[----:B------:R-:W5:Y:S01]  /*0d90*/  MUFU.RSQ R29, R29 ;  /* 0x0000001d001d7308 */ /* 0x000f620000001400 */
[----:B--2---:R-:W-:Y:S01]  /*0da0*/  FADD R9, R9, -R32 ;  /* 0x8000002009097221 */ /* 0x004fe20000000000 */
[----:B------:R-:W-:-:S06]  /*0db0*/  FADD R23, R23, -R12 ;  /* 0x8000000c17177221 */ /* 0x000fcc0000000000 */
[----:B------:R-:W2:Y:S01]  /*0dc0*/  MUFU.RSQ R2, R2 ;  /* 0x0000000200027308 */ /* 0x000ea20000001400 */
[----:B0-----:R-:W-:Y:S01]  /*0dd0*/  FMUL R26, R26, R9 ;  /* 0x000000091a1a7220 */ /* 0x001fe20000400000 */
[----:B------:R-:W-:Y:S01]  /*0de0*/  FMUL R31, R16, R15 ;  /* 0x0000000f101f7220 */ /* 0x000fe20000400000 */
[----:B---3--:R-:W-:-:S05]  /*0df0*/  FMUL R23, R14, R23 ;  /* 0x000000170e177220 */ /* 0x008fca0000400000 */
[----:B------:R-:W0:Y:S01]  /*0e00*/  MUFU.RSQ R37, R37 ;  /* 0x0000002500257308 */ /* 0x000e220000001400 */
[----:B------:R-:W-:Y:S01]  /*0e10*/  MOV R9, 0x4 ;  /* 0x0000000400097802 */ /* 0x000fe20000000f00 */
[----:B----4-:R-:W-:Y:S01]  /*0e20*/  FMUL R17, R18, R17 ;  /* 0x0000001112117220 */ /* 0x010fe20000400000 */
[----:B-1----:R-:W-:Y:S01]  /*0e30*/  FMUL R15, R24, R27 ;  /* 0x0000001b180f7220 */ /* 0x002fe20000400000 */
[----:B-----5:R-:W-:Y:S01]  /*0e40*/  FMUL R16, R29, R30 ;  /* 0x0000001e1d107220 */ /* 0x020fe20000400000 */
[-CC-:B------:R-:W-:Y:S01]  /*0e50*/  FFMA R31, R31, R5.reuse, R6.reuse ;  /* 0x000000051f1f7223 */ /* 0x180fe20000000006 */
[----:B------:R-:W-:Y:S01]  /*0e60*/  FFMA R30, R23, R5, R6 ;  /* 0x00000005171e7223 */ /* 0x000fe20000000006 */
[-CC-:B------:R-:W-:Y:S01]  /*0e70*/  FFMA R14, R17, R7.reuse, R8.reuse ;  /* 0x00000007110e7223 */ /* 0x180fe20000000008 */
[----:B------:R-:W-:Y:S01]  /*0e80*/  FFMA R15, R15, R7, R8 ;  /* 0x000000070f0f7223 */ /* 0x000fe20000000008 */
[-C--:B------:R-:W-:Y:S01]  /*0e90*/  IMAD.WIDE R4, R4, R9.reuse, c[0x0][0x188] ;  /* 0x0000620004047625 */ /* 0x080fe200078e0209 */
[----:B------:R-:W-:Y:S01]  /*0ea0*/  FADD R19, R19, -R34 ;  /* 0x8000002213137221 */ /* 0x000fe20000000000 */
[-CC-:B------:R-:W-:Y:S01]  /*0eb0*/  FFMA R16, R16, R10.reuse, R13.reuse ;  /* 0x0000000a10107223 */ /* 0x180fe2000000000d */
[----:B------:R-:W-:Y:S01]  /*0ec0*/  FFMA R17, R26, R10, R13 ;  /* 0x0000000a1a117223 */ /* 0x000fe2000000000d */
[----:B------:R-:W-:Y:S01]  /*0ed0*/  IMAD.WIDE R6, R3, R9, c[0x0][0x188] ;  /* 0x0000620003067625 */ /* 0x000fe200078e0209 */
[----:B------:R-:W-:-:S03]  /*0ee0*/  FADD R36, R25, -R36 ;  /* 0x8000002419247221 */ /* 0x000fc60000000000 */
[----:B------:R-:W-:Y:S01]  /*0ef0*/  IMAD.WIDE R12, R0, R9, c[0x0][0x188] ;  /* 0x00006200000c7625 */ /* 0x000fe200078e0209 */
[----:B--2---:R-:W-:Y:S01]  /*0f00*/  FMUL R2, R2, R19 ;  /* 0x0000001302027220 */ /* 0x004fe20000400000 */
[----:B------:R1:W-:Y:S01]  /*0f10*/  @P1 STG.E.64 [R4.64], R30 ;  /* 0x0000001e04001986 */ /* 0x0003e2000c101b04 */
[----:B0-----:R-:W-:-:S03]  /*0f20*/  FMUL R36, R37, R36 ;  /* 0x0000002425247220 */ /* 0x001fc60000400000 */
[----:B------:R1:W-:Y:S01]  /*0f30*/  @P3 STG.E.64 [R6.64], R14 ;  /* 0x0000000e06003986 */ /* 0x0003e2000c101b04 */
[----:B------:R-:W-:-:S03]  /*0f40*/  FFMA R18, R2, R20, R21 ;  /* 0x0000001402127223 */ /* 0x000fc60000000015 */
[----:B------:R1:W-:Y:S01]  /*0f50*/  @P2 STG.E.64 [R12.64], R16 ;  /* 0x000000100c002986 */ /* 0x0003e2000c101b04 */
[----:B------:R-:W-:Y:S01]  /*0f60*/  FFMA R19, R36, R20, R21 ;  /* 0x0000001424137223 */ /* 0x000fe20000000015 */
[----:B------:R-:W-:Y:S01]  /*0f70*/  IMAD.WIDE R2, R11, R9, c[0x0][0x188] ;  /* 0x000062000b027625 */ /* 0x000fe200078e0209 */
[----:B------:R-:W-:Y:S06]  /*0f80*/  @!P0 EXIT ;  /* 0x000000000000894d */ /* 0x000fec0003800000 */
[----:B------:R-:W-:Y:S01]  /*0f90*/  STG.E.64 [R2.64], R18 ;  /* 0x0000001202007986 */ /* 0x000fe2000c101b04 */
[----:B------:R-:W-:Y:S05]  /*0fa0*/  EXIT ;  /* 0x000000000000794d */ /* 0x000fea0003800000 */
.L_x_0:
[----:B------:R-:W-:-:S00]  /*0fb0*/  BRA `(.L_x_0) ;  /* 0xfffffff000007947 */ /* 0x000fc0000383ffff */
[----:B------:R-:W-:-:S00]  /*0fc0*/  NOP ;  /* 0x0000000000007918 */ /* 0x000fc00000000000 */
        /* <DEDUP_REMOVED lines=11> */
.L_x_1:


//--------------------- .nv.global.init           --------------------------
	.section	.nv.global.init,"aw",@progbits
.nv.global.init:
	.type		_$_str,@object
	.size		_$_str,(.L_0 - _$_str)
_$_str:
        /*0000*/ 	.byte	0x5f, 0x5f, 0x43, 0x55, 0x44, 0x41, 0x5f, 0x46, 0x54, 0x5a, 0x00
.L_0:


//--------------------- .nv.shared.triton__0d1d2d3d4d5d6de7 --------------------------
	.section	.nv.shared.triton__0d1d2d3d4d5d6de7,"aw",@nobits
	.align	16
